//
// Generated by NVIDIA NVVM Compiler
//
// Compiler Build ID: CL-36424714
// Cuda compilation tools, release 13.0, V13.0.88
// Based on NVVM 20.0.0
//

.version 9.0
.target sm_100
.address_size 64

	// .globl	_Z7productPfS_S_iii

.visible .entry _Z7productPfS_S_iii(
	.param .u64 .ptr .align 1 _Z7productPfS_S_iii_param_0,
	.param .u64 .ptr .align 1 _Z7productPfS_S_iii_param_1,
	.param .u64 .ptr .align 1 _Z7productPfS_S_iii_param_2,
	.param .u32 _Z7productPfS_S_iii_param_3,
	.param .u32 _Z7productPfS_S_iii_param_4,
	.param .u32 _Z7productPfS_S_iii_param_5
)
{
	.reg .pred 	%p<13>;
	.reg .b32 	%r<46>;
	.reg .b32 	%f<68>;
	.reg .b64 	%rd<40>;

	ld.param.u64 	%rd5, [_Z7productPfS_S_iii_param_0];
	ld.param.u64 	%rd6, [_Z7productPfS_S_iii_param_1];
	ld.param.u64 	%rd4, [_Z7productPfS_S_iii_param_2];
	ld.param.u32 	%r22, [_Z7productPfS_S_iii_param_3];
	ld.param.u32 	%r20, [_Z7productPfS_S_iii_param_4];
	ld.param.u32 	%r23, [_Z7productPfS_S_iii_param_5];
	cvta.to.global.u64 	%rd1, %rd6;
	cvta.to.global.u64 	%rd2, %rd5;
	mov.u32 	%r24, %tid.x;
	mov.u32 	%r25, %ctaid.x;
	mov.u32 	%r26, %ntid.x;
	mad.lo.s32 	%r1, %r25, %r26, %r24;
	mov.u32 	%r27, %tid.y;
	mov.u32 	%r28, %ctaid.y;
	mov.u32 	%r29, %ntid.y;
	mad.lo.s32 	%r30, %r28, %r29, %r27;
	setp.ge.s32 	%p1, %r1, %r22;
	setp.ge.s32 	%p2, %r30, %r23;
	or.pred  	%p3, %p1, %p2;
	@%p3 bra 	$L__BB0_14;
	setp.lt.s32 	%p4, %r20, 1;
	mov.f32 	%f67, 0f00000000;
	@%p4 bra 	$L__BB0_13;
	mul.lo.s32 	%r3, %r20, %r1;
	and.b32  	%r4, %r20, 7;
	setp.lt.u32 	%p5, %r20, 8;
	mov.f32 	%f67, 0f00000000;
	mov.b32 	%r44, 0;
	@%p5 bra 	$L__BB0_5;
	and.b32  	%r44, %r20, 2147483640;
	neg.s32 	%r42, %r44;
	shl.b32 	%r7, %r23, 3;
	add.s64 	%rd3, %rd2, 16;
	mov.f32 	%f67, 0f00000000;
	mul.wide.s32 	%rd11, %r23, 4;
	mov.u32 	%r40, %r3;
	mov.u32 	%r41, %r30;
$L__BB0_4:
	.pragma "nounroll";
	mul.wide.s32 	%rd7, %r40, 4;
	add.s64 	%rd8, %rd3, %rd7;
	ld.global.f32 	%f17, [%rd8+-16];
	mul.wide.s32 	%rd9, %r41, 4;
	add.s64 	%rd10, %rd1, %rd9;
	ld.global.f32 	%f18, [%rd10];
	fma.rn.f32 	%f19, %f17, %f18, %f67;
	ld.global.f32 	%f20, [%rd8+-12];
	add.s64 	%rd12, %rd10, %rd11;
	ld.global.f32 	%f21, [%rd12];
	fma.rn.f32 	%f22, %f20, %f21, %f19;
	ld.global.f32 	%f23, [%rd8+-8];
	add.s64 	%rd13, %rd12, %rd11;
	ld.global.f32 	%f24, [%rd13];
	fma.rn.f32 	%f25, %f23, %f24, %f22;
	ld.global.f32 	%f26, [%rd8+-4];
	add.s64 	%rd14, %rd13, %rd11;
	ld.global.f32 	%f27, [%rd14];
	fma.rn.f32 	%f28, %f26, %f27, %f25;
	ld.global.f32 	%f29, [%rd8];
	add.s64 	%rd15, %rd14, %rd11;
	ld.global.f32 	%f30, [%rd15];
	fma.rn.f32 	%f31, %f29, %f30, %f28;
	ld.global.f32 	%f32, [%rd8+4];
	add.s64 	%rd16, %rd15, %rd11;
	ld.global.f32 	%f33, [%rd16];
	fma.rn.f32 	%f34, %f32, %f33, %f31;
	ld.global.f32 	%f35, [%rd8+8];
	add.s64 	%rd17, %rd16, %rd11;
	ld.global.f32 	%f36, [%rd17];
	fma.rn.f32 	%f37, %f35, %f36, %f34;
	ld.global.f32 	%f38, [%rd8+12];
	add.s64 	%rd18, %rd17, %rd11;
	ld.global.f32 	%f39, [%rd18];
	fma.rn.f32 	%f67, %f38, %f39, %f37;
	add.s32 	%r42, %r42, 8;
	add.s32 	%r41, %r41, %r7;
	add.s32 	%r40, %r40, 8;
	setp.ne.s32 	%p6, %r42, 0;
	@%p6 bra 	$L__BB0_4;
$L__BB0_5:
	setp.eq.s32 	%p7, %r4, 0;
	@%p7 bra 	$L__BB0_13;
	and.b32  	%r15, %r20, 3;
	setp.lt.u32 	%p8, %r4, 4;
	@%p8 bra 	$L__BB0_8;
	add.s32 	%r32, %r44, %r3;
	mul.wide.s32 	%rd19, %r32, 4;
	add.s64 	%rd20, %rd2, %rd19;
	ld.global.f32 	%f41, [%rd20];
	mad.lo.s32 	%r33, %r44, %r23, %r30;
	mul.wide.s32 	%rd21, %r33, 4;
	add.s64 	%rd22, %rd1, %rd21;
	ld.global.f32 	%f42, [%rd22];
	fma.rn.f32 	%f43, %f41, %f42, %f67;
	ld.global.f32 	%f44, [%rd20+4];
	mul.wide.s32 	%rd23, %r23, 4;
	add.s64 	%rd24, %rd22, %rd23;
	ld.global.f32 	%f45, [%rd24];
	fma.rn.f32 	%f46, %f44, %f45, %f43;
	ld.global.f32 	%f47, [%rd20+8];
	add.s64 	%rd25, %rd24, %rd23;
	ld.global.f32 	%f48, [%rd25];
	fma.rn.f32 	%f49, %f47, %f48, %f46;
	ld.global.f32 	%f50, [%rd20+12];
	add.s64 	%rd26, %rd25, %rd23;
	ld.global.f32 	%f51, [%rd26];
	fma.rn.f32 	%f67, %f50, %f51, %f49;
	add.s32 	%r44, %r44, 4;
$L__BB0_8:
	setp.eq.s32 	%p9, %r15, 0;
	@%p9 bra 	$L__BB0_13;
	setp.eq.s32 	%p10, %r15, 1;
	@%p10 bra 	$L__BB0_11;
	add.s32 	%r34, %r44, %r3;
	mul.wide.s32 	%rd27, %r34, 4;
	add.s64 	%rd28, %rd2, %rd27;
	ld.global.f32 	%f53, [%rd28];
	mad.lo.s32 	%r35, %r44, %r23, %r30;
	mul.wide.s32 	%rd29, %r35, 4;
	add.s64 	%rd30, %rd1, %rd29;
	ld.global.f32 	%f54, [%rd30];
	fma.rn.f32 	%f55, %f53, %f54, %f67;
	ld.global.f32 	%f56, [%rd28+4];
	mul.wide.s32 	%rd31, %r23, 4;
	add.s64 	%rd32, %rd30, %rd31;
	ld.global.f32 	%f57, [%rd32];
	fma.rn.f32 	%f67, %f56, %f57, %f55;
	add.s32 	%r44, %r44, 2;
$L__BB0_11:
	and.b32  	%r36, %r20, 1;
	setp.eq.b32 	%p11, %r36, 1;
	not.pred 	%p12, %p11;
	@%p12 bra 	$L__BB0_13;
	add.s32 	%r37, %r44, %r3;
	mul.wide.s32 	%rd33, %r37, 4;
	add.s64 	%rd34, %rd2, %rd33;
	ld.global.f32 	%f58, [%rd34];
	mad.lo.s32 	%r38, %r44, %r23, %r30;
	mul.wide.s32 	%rd35, %r38, 4;
	add.s64 	%rd36, %rd1, %rd35;
	ld.global.f32 	%f59, [%rd36];
	fma.rn.f32 	%f67, %f58, %f59, %f67;
$L__BB0_13:
	mad.lo.s32 	%r39, %r23, %r1, %r30;
	cvta.to.global.u64 	%rd37, %rd4;
	mul.wide.s32 	%rd38, %r39, 4;
	add.s64 	%rd39, %rd37, %rd38;
	st.global.f32 	[%rd39], %f67;
$L__BB0_14:
	ret;

}


// ===== COMPILED SASS (sm_100) =====

	.target	sm_100

	.elftype	@"ET_EXEC"


//--------------------- .note.nv.tkinfo           --------------------------
	.section	.note.nv.tkinfo,"",@"SHT_NOTE"
	.sectionflags	@"SHF_NOTE_NV_TKINFO"
	.tkinfo
        /*0018*/ 	.word	0x00000002
        /*0030*/ 	.string	""
        /*0030*/ 	.string	"ptxas"
        /*0030*/ 	.string	"Cuda compilation tools, release 13.0, V13.0.88"
        /*0030*/ 	.string	"Build cuda_13.0.r13.0/compiler.36424714_0"
        /*0030*/ 	.string	"-arch sm_100 -m 64 "



//--------------------- .note.nv.cuinfo           --------------------------
	.section	.note.nv.cuinfo,"",@"SHT_NOTE"
	.sectionflags	@"SHF_NOTE_NV_CUINFO"
        /*0018*/ 	.short	0x0002
        /*001a*/ 	.short	0x0064
        /*001c*/ 	.short	0x0082
	.zero		2


//--------------------- .nv.info                  --------------------------
	.section	.nv.info,"",@"SHT_CUDA_INFO"
	.align	4


	//----- nvinfo : EIATTR_REGCOUNT
	.align		4
        /*0000*/ 	.byte	0x04, 0x2f
        /*0002*/ 	.short	(.L_1 - .L_0)
	.align		4
.L_0:
        /*0004*/ 	.word	index@(_Z7productPfS_S_iii)
        /*0008*/ 	.word	0x00000020


	//----- nvinfo : EIATTR_FRAME_SIZE
	.align		4
.L_1:
        /*000c*/ 	.byte	0x04, 0x11
        /*000e*/ 	.short	(.L_3 - .L_2)
	.align		4
.L_2:
        /*0010*/ 	.word	index@(_Z7productPfS_S_iii)
        /*0014*/ 	.word	0x00000000


	//----- nvinfo : EIATTR_MIN_STACK_SIZE
	.align		4
.L_3:
        /*0018*/ 	.byte	0x04, 0x12
        /*001a*/ 	.short	(.L_5 - .L_4)
	.align		4
.L_4:
        /*001c*/ 	.word	index@(_Z7productPfS_S_iii)
        /*0020*/ 	.word	0x00000000
.L_5:


//--------------------- .nv.compat                --------------------------
	.section	.nv.compat,"",@"SHT_CUDA_COMPAT_INFO"
	.align	4
        /*0000*/ 	.byte	0x02, 0x09, 0x00, 0x00, 0x02, 0x02, 0x01, 0x00, 0x02, 0x05, 0x05, 0x00, 0x03, 0x07, 0x01, 0x01
        /*0010*/ 	.byte	0x02, 0x03, 0x00, 0x00, 0x02, 0x06, 0x01, 0x00, 0x04, 0x0b, 0x08, 0x00, 0x09, 0x00, 0x00, 0x00
        /*0020*/ 	.byte	0x00, 0x00, 0x00, 0x00


//--------------------- .nv.info._Z7productPfS_S_iii --------------------------
	.section	.nv.info._Z7productPfS_S_iii,"",@"SHT_CUDA_INFO"
	.sectionflags	@""
	.align	4


	//----- nvinfo : EIATTR_CUDA_API_VERSION
	.align		4
        /*0000*/ 	.byte	0x04, 0x37
        /*0002*/ 	.short	(.L_7 - .L_6)
.L_6:
        /*0004*/ 	.word	0x00000082


	//----- nvinfo : EIATTR_KPARAM_INFO
	.align		4
.L_7:
        /*0008*/ 	.byte	0x04, 0x17
        /*000a*/ 	.short	(.L_9 - .L_8)
.L_8:
        /*000c*/ 	.word	0x00000000
        /*0010*/ 	.short	0x0005
        /*0012*/ 	.short	0x0020
        /*0014*/ 	.byte	0x00, 0xf0, 0x11, 0x00


	//----- nvinfo : EIATTR_KPARAM_INFO
	.align		4
.L_9:
        /*0018*/ 	.byte	0x04, 0x17
        /*001a*/ 	.short	(.L_11 - .L_10)
.L_10:
        /*001c*/ 	.word	0x00000000
        /*0020*/ 	.short	0x0004
        /*0022*/ 	.short	0x001c
        /*0024*/ 	.byte	0x00, 0xf0, 0x11, 0x00


	//----- nvinfo : EIATTR_KPARAM_INFO
	.align		4
.L_11:
        /*0028*/ 	.byte	0x04, 0x17
        /*002a*/ 	.short	(.L_13 - .L_12)
.L_12:
        /*002c*/ 	.word	0x00000000
        /*0030*/ 	.short	0x0003
        /*0032*/ 	.short	0x0018
        /*0034*/ 	.byte	0x00, 0xf0, 0x11, 0x00


	//----- nvinfo : EIATTR_KPARAM_INFO
	.align		4
.L_13:
        /*0038*/ 	.byte	0x04, 0x17
        /*003a*/ 	.short	(.L_15 - .L_14)
.L_14:
        /*003c*/ 	.word	0x00000000
        /*0040*/ 	.short	0x0002
        /*0042*/ 	.short	0x0010
        /*0044*/ 	.byte	0x00, 0xf5, 0x21, 0x00


	//----- nvinfo : EIATTR_KPARAM_INFO
	.align		4
.L_15:
        /*0048*/ 	.byte	0x04, 0x17
        /*004a*/ 	.short	(.L_17 - .L_16)
.L_16:
        /*004c*/ 	.word	0x00000000
        /*0050*/ 	.short	0x0001
        /*0052*/ 	.short	0x0008
        /*0054*/ 	.byte	0x00, 0xf5, 0x21, 0x00


	//----- nvinfo : EIATTR_KPARAM_INFO
	.align		4
.L_17:
        /*0058*/ 	.byte	0x04, 0x17
        /*005a*/ 	.short	(.L_19 - .L_18)
.L_18:
        /*005c*/ 	.word	0x00000000
        /*0060*/ 	.short	0x0000
        /*0062*/ 	.short	0x0000
        /*0064*/ 	.byte	0x00, 0xf5, 0x21, 0x00


	//----- nvinfo : EIATTR_SPARSE_MMA_MASK
	.align		4
.L_19:
        /*0068*/ 	.byte	0x03, 0x50
        /*006a*/ 	.short	0x0000


	//----- nvinfo : EIATTR_MAXREG_COUNT
	.align		4
        /*006c*/ 	.byte	0x03, 0x1b
        /*006e*/ 	.short	0x00ff


	//----- nvinfo : EIATTR_MERCURY_ISA_VERSION
	.align		4
        /*0070*/ 	.byte	0x03, 0x5f
        /*0072*/ 	.short	0x0101


	//----- nvinfo : EIATTR_VRC_CTA_INIT_COUNT
	.align		4
        /*0074*/ 	.byte	0x02, 0x4a
	.zero		1
	.zero		1


	//----- nvinfo : EIATTR_EXIT_INSTR_OFFSETS
	.align		4
        /*0078*/ 	.byte	0x04, 0x1c
        /*007a*/ 	.short	(.L_21 - .L_20)


	//   ....[0]....
.L_20:
        /*007c*/ 	.word	0x000000d0


	//   ....[1]....
        /*0080*/ 	.word	0x00000850


	//----- nvinfo : EIATTR_CBANK_PARAM_SIZE
	.align		4
.L_21:
        /*0084*/ 	.byte	0x03, 0x19
        /*0086*/ 	.short	0x0024


	//----- nvinfo : EIATTR_PARAM_CBANK
	.align		4
        /*0088*/ 	.byte	0x04, 0x0a
        /*008a*/ 	.short	(.L_23 - .L_22)
	.align		4
.L_22:
        /*008c*/ 	.word	index@(.nv.constant0._Z7productPfS_S_iii)
        /*0090*/ 	.short	0x0380
        /*0092*/ 	.short	0x0024


	//----- nvinfo : EIATTR_SW_WAR
	.align		4
.L_23:
        /*0094*/ 	.byte	0x04, 0x36
        /*0096*/ 	.short	(.L_25 - .L_24)
.L_24:
        /*0098*/ 	.word	0x00000008
.L_25:


//--------------------- .nv.callgraph             --------------------------
	.section	.nv.callgraph,"",@"SHT_CUDA_CALLGRAPH"
	.align	4
	.sectionentsize	8
	.align		4
        /*0000*/ 	.word	0x00000000
	.align		4
        /*0004*/ 	.word	0xffffffff
	.align		4
        /*0008*/ 	.word	0x00000000
	.align		4
        /*000c*/ 	.word	0xfffffffe
	.align		4
        /*0010*/ 	.word	0x00000000
	.align		4
        /*0014*/ 	.word	0xfffffffd
	.align		4
        /*0018*/ 	.word	0x00000000
	.align		4
        /*001c*/ 	.word	0xfffffffc


//--------------------- .text._Z7productPfS_S_iii --------------------------
	.section	.text._Z7productPfS_S_iii,"ax",@progbits
	.align	128
        .global         _Z7productPfS_S_iii
        .type           _Z7productPfS_S_iii,@function
        .size           _Z7productPfS_S_iii,(.L_x_5 - _Z7productPfS_S_iii)
        .other          _Z7productPfS_S_iii,@"STO_CUDA_ENTRY STV_DEFAULT"
_Z7productPfS_S_iii:
.text._Z7productPfS_S_iii:
[----:B------:R-:W-:Y:S01]  /*0000*/  LDC R1, c[0x0][0x37c] ;  /* 0x0000df00ff017b82 */ /* 0x000fe20000000800 */
[----:B------:R-:W0:Y:S07]  /*0010*/  S2R R0, SR_TID.Y ;  /* 0x0000000000007919 */ /* 0x000e2e0000002200 */
[----:B------:R-:W1:Y:S01]  /*0020*/  LDC R3, c[0x0][0x360] ;  /* 0x0000d800ff037b82 */ /* 0x000e620000000800 */
[----:B------:R-:W2:Y:S01]  /*0030*/  LDCU UR6, c[0x0][0x398] ;  /* 0x00007300ff0677ac */ /* 0x000ea20008000800 */
[----:B------:R-:W1:Y:S06]  /*0040*/  S2R R14, SR_TID.X ;  /* 0x00000000000e7919 */ /* 0x000e6c0000002100 */
[----:B------:R-:W0:Y:S08]  /*0050*/  S2UR UR5, SR_CTAID.Y ;  /* 0x00000000000579c3 */ /* 0x000e300000002600 */
[----:B------:R-:W0:Y:S08]  /*0060*/  LDC R5, c[0x0][0x364] ;  /* 0x0000d900ff057b82 */ /* 0x000e300000000800 */
[----:B------:R-:W1:Y:S08]  /*0070*/  S2UR UR4, SR_CTAID.X ;  /* 0x00000000000479c3 */ /* 0x000e700000002500 */
[----:B------:R-:W3:Y:S01]  /*0080*/  LDC R15, c[0x0][0x3a0] ;  /* 0x0000e800ff0f7b82 */ /* 0x000ee20000000800 */
[----:B0-----:R-:W-:-:S02]  /*0090*/  IMAD R0, R5, UR5, R0 ;  /* 0x0000000505007c24 */ /* 0x001fc4000f8e0200 */
[----:B-1----:R-:W-:-:S03]  /*00a0*/  IMAD R14, R3, UR4, R14 ;  /* 0x00000004030e7c24 */ /* 0x002fc6000f8e020e */
[----:B---3--:R-:W-:-:S04]  /*00b0*/  ISETP.GE.AND P0, PT, R0, R15, PT ;  /* 0x0000000f0000720c */ /* 0x008fc80003f06270 */
[----:B--2---:R-:W-:-:S13]  /*00c0*/  ISETP.GE.OR P0, PT, R14, UR6, P0 ;  /* 0x000000060e007c0c */ /* 0x004fda0008706670 */
[----:B------:R-:W-:Y:S05]  /*00d0*/  @P0 EXIT ;  /* 0x000000000000094d */ /* 0x000fea0003800000 */
[----:B------:R-:W0:Y:S01]  /*00e0*/  LDC R17, c[0x0][0x39c] ;  /* 0x0000e700ff117b82 */ /* 0x000e220000000800 */
[----:B------:R-:W1:Y:S01]  /*00f0*/  LDCU.64 UR6, c[0x0][0x358] ;  /* 0x00006b00ff0677ac */ /* 0x000e620008000a00 */
[----:B------:R-:W-:Y:S01]  /*0100*/  HFMA2 R26, -RZ, RZ, 0, 0 ;  /* 0x00000000ff1a7431 */ /* 0x000fe200000001ff */
[----:B0-----:R-:W-:-:S13]  /*0110*/  ISETP.GE.AND P0, PT, R17, 0x1, PT ;  /* 0x000000011100780c */ /* 0x001fda0003f06270 */
[----:B-1----:R-:W-:Y:S05]  /*0120*/  @!P0 BRA `(.L_x_0) ;  /* 0x0000000400b88947 */ /* 0x002fea0003800000 */
[C---:B------:R-:W-:Y:S01]  /*0130*/  ISETP.GE.U32.AND P1, PT, R17.reuse, 0x8, PT ;  /* 0x000000081100780c */ /* 0x040fe20003f26070 */
[----:B------:R-:W-:Y:S01]  /*0140*/  IMAD R18, R14, R17, RZ ;  /* 0x000000110e127224 */ /* 0x000fe200078e02ff */
[----:B------:R-:W-:Y:S02]  /*0150*/  LOP3.LUT R25, R17, 0x7, RZ, 0xc0, !PT ;  /* 0x0000000711197812 */ /* 0x000fe400078ec0ff */
[----:B------:R-:W-:Y:S02]  /*0160*/  MOV R26, RZ ;  /* 0x000000ff001a7202 */ /* 0x000fe40000000f00 */
[----:B------:R-:W-:Y:S02]  /*0170*/  ISETP.NE.AND P0, PT, R25, RZ, PT ;  /* 0x000000ff1900720c */ /* 0x000fe40003f05270 */
[----:B------:R-:W-:-:S05]  /*0180*/  MOV R19, RZ ;  /* 0x000000ff00137202 */ /* 0x000fca0000000f00 */
[----:B------:R-:W-:Y:S06]  /*0190*/  @!P1 BRA `(.L_x_1) ;  /* 0x0000000000c49947 */ /* 0x000fec0003800000 */
[----:B------:R-:W0:Y:S01]  /*01a0*/  LDCU.64 UR4, c[0x0][0x380] ;  /* 0x00007000ff0477ac */ /* 0x000e220008000a00 */
[----:B------:R-:W-:Y:S02]  /*01b0*/  LOP3.LUT R19, R17, 0x7ffffff8, RZ, 0xc0, !PT ;  /* 0x7ffffff811137812 */ /* 0x000fe400078ec0ff */
[----:B------:R-:W-:Y:S02]  /*01c0*/  MOV R26, RZ ;  /* 0x000000ff001a7202 */ /* 0x000fe40000000f00 */
[----:B------:R-:W-:Y:S02]  /*01d0*/  MOV R16, R18 ;  /* 0x0000001200107202 */ /* 0x000fe40000000f00 */
[----:B------:R-:W-:Y:S02]  /*01e0*/  MOV R22, R0 ;  /* 0x0000000000167202 */ /* 0x000fe40000000f00 */
[----:B------:R-:W-:Y:S01]  /*01f0*/  IADD3 R20, PT, PT, -R19, RZ, RZ ;  /* 0x000000ff13147210 */ /* 0x000fe20007ffe1ff */
[----:B0-----:R-:W-:-:S04]  /*0200*/  UIADD3 UR4, UP0, UPT, UR4, 0x10, URZ ;  /* 0x0000001004047890 */ /* 0x001fc8000ff1e0ff */
[----:B------:R-:W-:-:S12]  /*0210*/  UIADD3.X UR5, UPT, UPT, URZ, UR5, URZ, UP0, !UPT ;  /* 0x00000005ff057290 */ /* 0x000fd800087fe4ff */
.L_x_2:
[----:B------:R-:W0:Y:S01]  /*0220*/  LDC.64 R12, c[0x0][0x388] ;  /* 0x0000e200ff0c7b82 */ /* 0x000e220000000a00 */
[----:B------:R-:W-:Y:S02]  /*0230*/  MOV R2, UR4 ;  /* 0x0000000400027c02 */ /* 0x000fe40008000f00 */
[----:B------:R-:W-:-:S03]  /*0240*/  MOV R3, UR5 ;  /* 0x0000000500037c02 */ /* 0x000fc60008000f00 */
[----:B------:R-:W-:-:S05]  /*0250*/  IMAD.WIDE R2, R16, 0x4, R2 ;  /* 0x0000000410027825 */ /* 0x000fca00078e0202 */
[----:B------:R-:W2:Y:S04]  /*0260*/  LDG.E R21, desc[UR6][R2.64+-0x10] ;  /* 0xfffff00602157981 */ /* 0x000ea8000c1e1900 */
[----:B------:R-:W3:Y:S04]  /*0270*/  LDG.E R23, desc[UR6][R2.64+-0xc] ;  /* 0xfffff40602177981 */ /* 0x000ee8000c1e1900 */
[----:B------:R-:W4:Y:S01]  /*0280*/  LDG.E R29, desc[UR6][R2.64+-0x8] ;  /* 0xfffff806021d7981 */ /* 0x000f22000c1e1900 */
[----:B0-----:R-:W-:-:S05]  /*0290*/  IMAD.WIDE R12, R22, 0x4, R12 ;  /* 0x00000004160c7825 */ /* 0x001fca00078e020c */
[----:B------:R0:W2:Y:S01]  /*02a0*/  LDG.E R24, desc[UR6][R12.64] ;  /* 0x000000060c187981 */ /* 0x0000a2000c1e1900 */
[----:B------:R-:W-:-:S04]  /*02b0*/  IMAD.WIDE R10, R15, 0x4, R12 ;  /* 0x000000040f0a7825 */ /* 0x000fc800078e020c */
[C---:B------:R-:W-:Y:S02]  /*02c0*/  IMAD.WIDE R4, R15.reuse, 0x4, R10 ;  /* 0x000000040f047825 */ /* 0x040fe400078e020a */
[----:B------:R-:W3:Y:S02]  /*02d0*/  LDG.E R10, desc[UR6][R10.64] ;  /* 0x000000060a0a7981 */ /* 0x000ee4000c1e1900 */
[C---:B------:R-:W-:Y:S02]  /*02e0*/  IMAD.WIDE R6, R15.reuse, 0x4, R4 ;  /* 0x000000040f067825 */ /* 0x040fe400078e0204 */
[----:B------:R1:W4:Y:S02]  /*02f0*/  LDG.E R28, desc[UR6][R4.64] ;  /* 0x00000006041c7981 */ /* 0x000324000c1e1900 */
[C---:B------:R-:W-:Y:S02]  /*0300*/  IMAD.WIDE R8, R15.reuse, 0x4, R6 ;  /* 0x000000040f087825 */ /* 0x040fe400078e0206 */
[----:B------:R-:W5:Y:S02]  /*0310*/  LDG.E R6, desc[UR6][R6.64] ;  /* 0x0000000606067981 */ /* 0x000f64000c1e1900 */
[----:B0-----:R-:W-:-:S05]  /*0320*/  IMAD.WIDE R12, R15, 0x4, R8 ;  /* 0x000000040f0c7825 */ /* 0x001fca00078e0208 */
[----:B------:R-:W5:Y:S04]  /*0330*/  LDG.E R11, desc[UR6][R12.64] ;  /* 0x000000060c0b7981 */ /* 0x000f68000c1e1900 */
[----:B------:R-:W5:Y:S04]  /*0340*/  LDG.E R7, desc[UR6][R8.64] ;  /* 0x0000000608077981 */ /* 0x000f68000c1e1900 */
[----:B------:R-:W5:Y:S04]  /*0350*/  LDG.E R9, desc[UR6][R2.64+-0x4] ;  /* 0xfffffc0602097981 */ /* 0x000f68000c1e1900 */
[----:B------:R-:W5:Y:S01]  /*0360*/  LDG.E R8, desc[UR6][R2.64+0x8] ;  /* 0x0000080602087981 */ /* 0x000f62000c1e1900 */
[----:B--2---:R-:W-:Y:S01]  /*0370*/  FFMA R24, R21, R24, R26 ;  /* 0x0000001815187223 */ /* 0x004fe2000000001a */
[----:B------:R-:W-:-:S02]  /*0380*/  IMAD.WIDE R26, R15, 0x4, R12 ;  /* 0x000000040f1a7825 */ /* 0x000fc400078e020c */
[----:B------:R-:W2:Y:S04]  /*0390*/  LDG.E R21, desc[UR6][R2.64] ;  /* 0x0000000602157981 */ /* 0x000ea8000c1e1900 */
[----:B------:R-:W2:Y:S01]  /*03a0*/  LDG.E R12, desc[UR6][R2.64+0x4] ;  /* 0x00000406020c7981 */ /* 0x000ea2000c1e1900 */
[----:B-1----:R-:W-:-:S03]  /*03b0*/  IMAD.WIDE R4, R15, 0x4, R26 ;  /* 0x000000040f047825 */ /* 0x002fc600078e021a */
[----:B------:R-:W2:Y:S04]  /*03c0*/  LDG.E R13, desc[UR6][R2.64+0xc] ;  /* 0x00000c06020d7981 */ /* 0x000ea8000c1e1900 */
[----:B------:R-:W2:Y:S04]  /*03d0*/  LDG.E R4, desc[UR6][R4.64] ;  /* 0x0000000604047981 */ /* 0x000ea8000c1e1900 */
[----:B------:R-:W2:Y:S01]  /*03e0*/  LDG.E R3, desc[UR6][R26.64] ;  /* 0x000000061a037981 */ /* 0x000ea2000c1e1900 */
[----:B---3--:R-:W-:Y:S01]  /*03f0*/  FFMA R10, R23, R10, R24 ;  /* 0x0000000a170a7223 */ /* 0x008fe20000000018 */
[----:B------:R-:W-:-:S03]  /*0400*/  IADD3 R20, PT, PT, R20, 0x8, RZ ;  /* 0x0000000814147810 */ /* 0x000fc60007ffe0ff */
[----:B----4-:R-:W-:Y:S01]  /*0410*/  FFMA R10, R29, R28, R10 ;  /* 0x0000001c1d0a7223 */ /* 0x010fe2000000000a */
[----:B------:R-:W-:Y:S02]  /*0420*/  ISETP.NE.AND P1, PT, R20, RZ, PT ;  /* 0x000000ff1400720c */ /* 0x000fe40003f25270 */
[----:B------:R-:W-:Y:S01]  /*0430*/  LEA R22, R15, R22, 0x3 ;  /* 0x000000160f167211 */ /* 0x000fe200078e18ff */
[----:B-----5:R-:W-:Y:S01]  /*0440*/  FFMA R6, R9, R6, R10 ;  /* 0x0000000609067223 */ /* 0x020fe2000000000a */
[----:B------:R-:W-:-:S03]  /*0450*/  IADD3 R16, PT, PT, R16, 0x8, RZ ;  /* 0x0000000810107810 */ /* 0x000fc60007ffe0ff */
[----:B--2---:R-:W-:-:S04]  /*0460*/  FFMA R7, R21, R7, R6 ;  /* 0x0000000715077223 */ /* 0x004fc80000000006 */
[----:B------:R-:W-:-:S04]  /*0470*/  FFMA R7, R12, R11, R7 ;  /* 0x0000000b0c077223 */ /* 0x000fc80000000007 */
[----:B------:R-:W-:-:S04]  /*0480*/  FFMA R8, R8, R3, R7 ;  /* 0x0000000308087223 */ /* 0x000fc80000000007 */
[----:B------:R-:W-:Y:S01]  /*0490*/  FFMA R26, R13, R4, R8 ;  /* 0x000000040d1a7223 */ /* 0x000fe20000000008 */
[----:B------:R-:W-:Y:S06]  /*04a0*/  @P1 BRA `(.L_x_2) ;  /* 0xfffffffc005c1947 */ /* 0x000fec000383ffff */
.L_x_1:
[----:B------:R-:W-:Y:S05]  /*04b0*/  @!P0 BRA `(.L_x_0) ;  /* 0x0000000000d48947 */ /* 0x000fea0003800000 */
[----:B------:R-:W-:Y:S02]  /*04c0*/  ISETP.GE.U32.AND P0, PT, R25, 0x4, PT ;  /* 0x000000041900780c */ /* 0x000fe40003f06070 */
[----:B------:R-:W-:-:S04]  /*04d0*/  LOP3.LUT R12, R17, 0x3, RZ, 0xc0, !PT ;  /* 0x00000003110c7812 */ /* 0x000fc800078ec0ff */
[----:B------:R-:W-:-:S07]  /*04e0*/  ISETP.NE.AND P1, PT, R12, RZ, PT ;  /* 0x000000ff0c00720c */ /* 0x000fce0003f25270 */
[----:B------:R-:W-:Y:S06]  /*04f0*/  @!P0 BRA `(.L_x_3) ;  /* 0x0000000000588947 */ /* 0x000fec0003800000 */
[----:B------:R-:W0:Y:S01]  /*0500*/  LDC.64 R8, c[0x0][0x388] ;  /* 0x0000e200ff087b82 */ /* 0x000e220000000a00 */
[----:B------:R-:W-:Y:S01]  /*0510*/  IMAD R7, R19, R15, R0 ;  /* 0x0000000f13077224 */ /* 0x000fe200078e0200 */
[----:B------:R-:W-:-:S06]  /*0520*/  IADD3 R5, PT, PT, R18, R19, RZ ;  /* 0x0000001312057210 */ /* 0x000fcc0007ffe0ff */
[----:B------:R-:W1:Y:S01]  /*0530*/  LDC.64 R2, c[0x0][0x380] ;  /* 0x0000e000ff027b82 */ /* 0x000e620000000a00 */
[----:B0-----:R-:W-:-:S04]  /*0540*/  IMAD.WIDE R8, R7, 0x4, R8 ;  /* 0x0000000407087825 */ /* 0x001fc800078e0208 */
[----:B------:R-:W-:Y:S02]  /*0550*/  IMAD.WIDE R10, R15, 0x4, R8 ;  /* 0x000000040f0a7825 */ /* 0x000fe400078e0208 */
[----:B------:R-:W2:Y:S02]  /*0560*/  LDG.E R8, desc[UR6][R8.64] ;  /* 0x0000000608087981 */ /* 0x000ea4000c1e1900 */
[----:B-1----:R-:W-:-:S04]  /*0570*/  IMAD.WIDE R2, R5, 0x4, R2 ;  /* 0x0000000405027825 */ /* 0x002fc800078e0202 */
[C---:B------:R-:W-:Y:S01]  /*0580*/  IMAD.WIDE R4, R15.reuse, 0x4, R10 ;  /* 0x000000040f047825 */ /* 0x040fe200078e020a */
[----:B------:R-:W2:Y:S04]  /*0590*/  LDG.E R13, desc[UR6][R2.64] ;  /* 0x00000006020d7981 */ /* 0x000ea8000c1e1900 */
[----:B------:R-:W3:Y:S01]  /*05a0*/  LDG.E R10, desc[UR6][R10.64] ;  /* 0x000000060a0a7981 */ /* 0x000ee2000c1e1900 */
[----:B------:R-:W-:-:S03]  /*05b0*/  IMAD.WIDE R6, R15, 0x4, R4 ;  /* 0x000000040f067825 */ /* 0x000fc600078e0204 */
[----:B------:R-:W3:Y:S04]  /*05c0*/  LDG.E R16, desc[UR6][R2.64+0x4] ;  /* 0x0000040602107981 */ /* 0x000ee8000c1e1900 */
[----:B------:R-:W4:Y:S04]  /*05d0*/  LDG.E R21, desc[UR6][R4.64] ;  /* 0x0000000604157981 */ /* 0x000f28000c1e1900 */
[----:B------:R-:W4:Y:S04]  /*05e0*/  LDG.E R20, desc[UR6][R2.64+0x8] ;  /* 0x0000080602147981 */ /* 0x000f28000c1e1900 */
[----:B------:R-:W5:Y:S04]  /*05f0*/  LDG.E R22, desc[UR6][R2.64+0xc] ;  /* 0x00000c0602167981 */ /* 0x000f68000c1e1900 */
[----:B------:R-:W5:Y:S01]  /*0600*/  LDG.E R6, desc[UR6][R6.64] ;  /* 0x0000000606067981 */ /* 0x000f62000c1e1900 */
[----:B------:R-:W-:Y:S01]  /*0610*/  IADD3 R19, PT, PT, R19, 0x4, RZ ;  /* 0x0000000413137810 */ /* 0x000fe20007ffe0ff */
[----:B--2---:R-:W-:-:S04]  /*0620*/  FFMA R13, R13, R8, R26 ;  /* 0x000000080d0d7223 */ /* 0x004fc8000000001a */
[----:B---3--:R-:W-:-:S04]  /*0630*/  FFMA R13, R16, R10, R13 ;  /* 0x0000000a100d7223 */ /* 0x008fc8000000000d */
[----:B----4-:R-:W-:-:S04]  /*0640*/  FFMA R13, R20, R21, R13 ;  /* 0x00000015140d7223 */ /* 0x010fc8000000000d */
[----:B-----5:R-:W-:-:S07]  /*0650*/  FFMA R26, R22, R6, R13 ;  /* 0x00000006161a7223 */ /* 0x020fce000000000d */
.L_x_3:
[----:B------:R-:W-:Y:S05]  /*0660*/  @!P1 BRA `(.L_x_0) ;  /* 0x0000000000689947 */ /* 0x000fea0003800000 */
[----:B------:R-:W0:Y:S01]  /*0670*/  LDC.64 R8, c[0x0][0x388] ;  /* 0x0000e200ff087b82 */ /* 0x000e220000000a00 */
[----:B------:R-:W-:Y:S02]  /*0680*/  ISETP.NE.AND P0, PT, R12, 0x1, PT ;  /* 0x000000010c00780c */ /* 0x000fe40003f05270 */
[----:B------:R-:W-:-:S04]  /*0690*/  LOP3.LUT R17, R17, 0x1, RZ, 0xc0, !PT ;  /* 0x0000000111117812 */ /* 0x000fc800078ec0ff */
[----:B------:R-:W-:Y:S01]  /*06a0*/  ISETP.NE.U32.AND P1, PT, R17, 0x1, PT ;  /* 0x000000011100780c */ /* 0x000fe20003f25070 */
[----:B------:R-:W1:Y:S06]  /*06b0*/  LDC.64 R6, c[0x0][0x380] ;  /* 0x0000e000ff067b82 */ /* 0x000e6c0000000a00 */
[C---:B------:R-:W-:Y:S01]  /*06c0*/  @P0 IMAD R13, R19.reuse, R15, R0 ;  /* 0x0000000f130d0224 */ /* 0x040fe200078e0200 */
[----:B------:R-:W-:Y:S01]  /*06d0*/  @P0 IADD3 R11, PT, PT, R18, R19, RZ ;  /* 0x00000013120b0210 */ /* 0x000fe20007ffe0ff */
[----:B------:R-:W2:Y:S01]  /*06e0*/  LDC.64 R4, c[0x0][0x380] ;  /* 0x0000e000ff047b82 */ /* 0x000ea20000000a00 */
[----:B------:R-:W-:-:S07]  /*06f0*/  @P0 IADD3 R19, PT, PT, R19, 0x2, RZ ;  /* 0x0000000213130810 */ /* 0x000fce0007ffe0ff */
[----:B------:R-:W3:Y:S01]  /*0700*/  LDC.64 R2, c[0x0][0x388] ;  /* 0x0000e200ff027b82 */ /* 0x000ee20000000a00 */
[----:B0-----:R-:W-:Y:S01]  /*0710*/  @P0 IMAD.WIDE R8, R13, 0x4, R8 ;  /* 0x000000040d080825 */ /* 0x001fe200078e0208 */
[----:B------:R-:W-:-:S03]  /*0720*/  @!P1 IADD3 R13, PT, PT, R18, R19, RZ ;  /* 0x00000013120d9210 */ /* 0x000fc60007ffe0ff */
[----:B------:R-:W-:Y:S01]  /*0730*/  @!P1 IMAD R19, R19, R15, R0 ;  /* 0x0000000f13139224 */ /* 0x000fe200078e0200 */
[----:B------:R-:W4:Y:S01]  /*0740*/  @P0 LDG.E R12, desc[UR6][R8.64] ;  /* 0x00000006080c0981 */ /* 0x000f22000c1e1900 */
[----:B-1----:R-:W-:-:S04]  /*0750*/  @P0 IMAD.WIDE R6, R11, 0x4, R6 ;  /* 0x000000040b060825 */ /* 0x002fc800078e0206 */
[----:B------:R-:W-:Y:S01]  /*0760*/  @P0 IMAD.WIDE R10, R15, 0x4, R8 ;  /* 0x000000040f0a0825 */ /* 0x000fe200078e0208 */
[----:B------:R-:W4:Y:S03]  /*0770*/  @P0 LDG.E R17, desc[UR6][R6.64] ;  /* 0x0000000606110981 */ /* 0x000f26000c1e1900 */
[----:B--2---:R-:W-:Y:S01]  /*0780*/  @!P1 IMAD.WIDE R4, R13, 0x4, R4 ;  /* 0x000000040d049825 */ /* 0x004fe200078e0204 */
[----:B------:R-:W2:Y:S04]  /*0790*/  @P0 LDG.E R21, desc[UR6][R6.64+0x4] ;  /* 0x0000040606150981 */ /* 0x000ea8000c1e1900 */
[----:B------:R-:W2:Y:S01]  /*07a0*/  @P0 LDG.E R10, desc[UR6][R10.64] ;  /* 0x000000060a0a0981 */ /* 0x000ea2000c1e1900 */
[----:B---3--:R-:W-:-:S03]  /*07b0*/  @!P1 IMAD.WIDE R2, R19, 0x4, R2 ;  /* 0x0000000413029825 */ /* 0x008fc600078e0202 */
[----:B------:R-:W3:Y:S04]  /*07c0*/  @!P1 LDG.E R5, desc[UR6][R4.64] ;  /* 0x0000000604059981 */ /* 0x000ee8000c1e1900 */
[----:B------:R-:W3:Y:S01]  /*07d0*/  @!P1 LDG.E R2, desc[UR6][R2.64] ;  /* 0x0000000602029981 */ /* 0x000ee2000c1e1900 */
[----:B----4-:R-:W-:-:S04]  /*07e0*/  @P0 FFMA R12, R17, R12, R26 ;  /* 0x0000000c110c0223 */ /* 0x010fc8000000001a */
[----:B--2---:R-:W-:-:S04]  /*07f0*/  @P0 FFMA R26, R21, R10, R12 ;  /* 0x0000000a151a0223 */ /* 0x004fc8000000000c */
[----:B---3--:R-:W-:-:S07]  /*0800*/  @!P1 FFMA R26, R5, R2, R26 ;  /* 0x00000002051a9223 */ /* 0x008fce000000001a */
.L_x_0:
[----:B------:R-:W0:Y:S01]  /*0810*/  LDC.64 R2, c[0x0][0x390] ;  /* 0x0000e400ff027b82 */ /* 0x000e220000000a00 */
[----:B------:R-:W-:-:S04]  /*0820*/  IMAD R15, R14, R15, R0 ;  /* 0x0000000f0e0f7224 */ /* 0x000fc800078e0200 */
[----:B0-----:R-:W-:-:S05]  /*0830*/  IMAD.WIDE R2, R15, 0x4, R2 ;  /* 0x000000040f027825 */ /* 0x001fca00078e0202 */
[----:B------:R-:W-:Y:S01]  /*0840*/  STG.E desc[UR6][R2.64], R26 ;  /* 0x0000001a02007986 */ /* 0x000fe2000c101906 */
[----:B------:R-:W-:Y:S05]  /*0850*/  EXIT ;  /* 0x000000000000794d */ /* 0x000fea0003800000 */
.L_x_4:
[----:B------:R-:W-:-:S00]  /*0860*/  BRA `(.L_x_4) ;  /* 0xfffffffc00fc7947 */ /* 0x000fc0000383ffff */
[----:B------:R-:W-:-:S00]  /*0870*/  NOP ;  /* 0x0000000000007918 */ /* 0x000fc00000000000 */
        /* <DEDUP_REMOVED lines=8> */
.L_x_5:


//--------------------- .nv.shared.reserved.0     --------------------------
	.section	.nv.shared.reserved.0,"aw",@nobits
	.weak		__nv_reservedSMEM_offset_0_alias
	.size		__nv_reservedSMEM_offset_0_alias, 0, 64
	.other		__nv_reservedSMEM_offset_0_alias,@"STO_CUDA_RESERVED_SHARED STV_DEFAULT"
__nv_reservedSMEM_offset_0_alias:
	.zero		0
	.zero		64


//--------------------- .nv.constant0._Z7productPfS_S_iii --------------------------
	.section	.nv.constant0._Z7productPfS_S_iii,"a",@progbits
	.sectionflags	@""
	.align	4
.nv.constant0._Z7productPfS_S_iii:
	.zero		932


//--------------------- SYMBOLS --------------------------

	.type		.nv.reservedSmem.offset0,@object
	.size		.nv.reservedSmem.offset0,0x4
